//
// Generated by NVIDIA NVVM Compiler
//
// Compiler Build ID: CL-36424714
// Cuda compilation tools, release 13.0, V13.0.88
// Based on NVVM 20.0.0
//

.version 9.0
.target sm_100
.address_size 64

	// .globl	_Z13stencilKernelPfS_i
// _ZZ13stencilKernelPfS_iE4tile has been demoted

.visible .entry _Z13stencilKernelPfS_i(
	.param .u64 .ptr .align 1 _Z13stencilKernelPfS_i_param_0,
	.param .u64 .ptr .align 1 _Z13stencilKernelPfS_i_param_1,
	.param .u32 _Z13stencilKernelPfS_i_param_2
)
{
	.reg .pred 	%p<31>;
	.reg .b32 	%r<48>;
	.reg .b32 	%f<20>;
	.reg .b64 	%rd<17>;
	// demoted variable
	.shared .align 4 .b8 _ZZ13stencilKernelPfS_iE4tile[4000];
	ld.param.u64 	%rd3, [_Z13stencilKernelPfS_i_param_0];
	ld.param.u64 	%rd4, [_Z13stencilKernelPfS_i_param_1];
	ld.param.u32 	%r19, [_Z13stencilKernelPfS_i_param_2];
	cvta.to.global.u64 	%rd1, %rd4;
	mov.u32 	%r1, %tid.x;
	mov.u32 	%r2, %tid.y;
	mov.u32 	%r3, %tid.z;
	mov.u32 	%r20, %ctaid.x;
	shl.b32 	%r21, %r20, 3;
	add.s32 	%r4, %r21, %r1;
	mov.u32 	%r22, %ctaid.y;
	shl.b32 	%r23, %r22, 3;
	add.s32 	%r24, %r23, %r2;
	mov.u32 	%r25, %ctaid.z;
	shl.b32 	%r26, %r25, 3;
	add.s32 	%r6, %r26, %r3;
	max.s32 	%r27, %r4, %r24;
	max.s32 	%r28, %r6, %r27;
	setp.ge.s32 	%p1, %r28, %r19;
	@%p1 bra 	$L__BB0_15;
	mul.lo.s32 	%r7, %r19, %r4;
	mul.lo.s32 	%r8, %r7, %r19;
	mul.lo.s32 	%r9, %r19, %r24;
	add.s32 	%r29, %r8, %r9;
	add.s32 	%r10, %r29, %r6;
	mul.wide.s32 	%rd5, %r10, 4;
	add.s64 	%rd2, %rd1, %rd5;
	ld.global.f32 	%f1, [%rd2];
	mov.u32 	%r30, _ZZ13stencilKernelPfS_iE4tile;
	mad.lo.s32 	%r31, %r1, 400, %r30;
	add.s32 	%r11, %r31, 400;
	mul.lo.s32 	%r32, %r2, 40;
	add.s32 	%r12, %r11, %r32;
	add.s32 	%r13, %r12, 40;
	shl.b32 	%r33, %r3, 2;
	add.s32 	%r14, %r13, %r33;
	st.shared.f32 	[%r14+4], %f1;
	setp.ne.s32 	%p2, %r1, 0;
	setp.lt.s32 	%p3, %r4, 1;
	add.s32 	%r34, %r30, %r32;
	add.s32 	%r35, %r34, %r33;
	add.s32 	%r15, %r35, 40;
	or.pred  	%p4, %p2, %p3;
	@%p4 bra 	$L__BB0_3;
	sub.s32 	%r36, %r7, %r19;
	add.s32 	%r37, %r9, %r6;
	mad.lo.s32 	%r38, %r36, %r19, %r37;
	mul.wide.u32 	%rd6, %r38, 4;
	add.s64 	%rd7, %rd1, %rd6;
	ld.global.f32 	%f2, [%rd7];
	st.shared.f32 	[%r15+4], %f2;
$L__BB0_3:
	setp.ne.s32 	%p5, %r1, 7;
	add.s32 	%r16, %r19, -1;
	setp.ge.s32 	%p6, %r4, %r16;
	or.pred  	%p7, %p5, %p6;
	@%p7 bra 	$L__BB0_5;
	add.s32 	%r39, %r7, %r19;
	add.s32 	%r40, %r9, %r6;
	mad.lo.s32 	%r41, %r39, %r19, %r40;
	mul.wide.s32 	%rd8, %r41, 4;
	add.s64 	%rd9, %rd1, %rd8;
	ld.global.f32 	%f3, [%rd9];
	st.shared.f32 	[%r15+3604], %f3;
$L__BB0_5:
	setp.ne.s32 	%p8, %r2, 0;
	setp.eq.s32 	%p9, %r24, 0;
	add.s32 	%r17, %r11, %r33;
	or.pred  	%p10, %p8, %p9;
	@%p10 bra 	$L__BB0_7;
	sub.s32 	%r43, %r9, %r19;
	add.s32 	%r44, %r43, %r6;
	add.s32 	%r45, %r44, %r8;
	mul.wide.s32 	%rd10, %r45, 4;
	add.s64 	%rd11, %rd1, %rd10;
	ld.global.f32 	%f4, [%rd11];
	st.shared.f32 	[%r17+4], %f4;
$L__BB0_7:
	setp.ne.s32 	%p11, %r2, 7;
	setp.ge.u32 	%p12, %r24, %r16;
	or.pred  	%p13, %p11, %p12;
	@%p13 bra 	$L__BB0_9;
	mul.wide.s32 	%rd12, %r19, 4;
	add.s64 	%rd13, %rd2, %rd12;
	ld.global.f32 	%f5, [%rd13];
	st.shared.f32 	[%r17+364], %f5;
$L__BB0_9:
	setp.ne.s32 	%p14, %r3, 0;
	setp.eq.s32 	%p15, %r6, 0;
	or.pred  	%p16, %p14, %p15;
	@%p16 bra 	$L__BB0_11;
	ld.global.f32 	%f6, [%rd2+-4];
	st.shared.f32 	[%r13], %f6;
$L__BB0_11:
	setp.ne.s32 	%p17, %r3, 7;
	setp.ge.u32 	%p18, %r6, %r16;
	or.pred  	%p19, %p17, %p18;
	@%p19 bra 	$L__BB0_13;
	ld.global.f32 	%f7, [%rd2+4];
	st.shared.f32 	[%r12+76], %f7;
$L__BB0_13:
	setp.ge.u32 	%p20, %r6, %r16;
	setp.eq.s32 	%p21, %r6, 0;
	setp.ge.u32 	%p22, %r24, %r16;
	setp.eq.s32 	%p23, %r24, 0;
	setp.ge.s32 	%p24, %r4, %r16;
	setp.lt.s32 	%p25, %r4, 1;
	bar.sync 	0;
	or.pred  	%p26, %p25, %p24;
	or.pred  	%p27, %p23, %p26;
	or.pred  	%p28, %p27, %p22;
	or.pred  	%p29, %p21, %p28;
	or.pred  	%p30, %p29, %p20;
	@%p30 bra 	$L__BB0_15;
	ld.shared.f32 	%f8, [%r14+-396];
	ld.shared.f32 	%f9, [%r14+404];
	add.f32 	%f10, %f8, %f9;
	ld.shared.f32 	%f11, [%r14+-36];
	add.f32 	%f12, %f10, %f11;
	ld.shared.f32 	%f13, [%r14+44];
	add.f32 	%f14, %f12, %f13;
	ld.shared.f32 	%f15, [%r14];
	add.f32 	%f16, %f14, %f15;
	ld.shared.f32 	%f17, [%r14+8];
	add.f32 	%f18, %f16, %f17;
	mul.f32 	%f19, %f18, 0f3F400000;
	cvta.to.global.u64 	%rd14, %rd3;
	add.s64 	%rd16, %rd14, %rd5;
	st.global.f32 	[%rd16], %f19;
$L__BB0_15:
	ret;

}


// ===== COMPILED SASS (sm_100) =====

	.target	sm_100

	.elftype	@"ET_EXEC"


//--------------------- .note.nv.tkinfo           --------------------------
	.section	.note.nv.tkinfo,"",@"SHT_NOTE"
	.sectionflags	@"SHF_NOTE_NV_TKINFO"
	.tkinfo
        /*0018*/ 	.word	0x00000002
        /*0030*/ 	.string	""
        /*0030*/ 	.string	"ptxas"
        /*0030*/ 	.string	"Cuda compilation tools, release 13.0, V13.0.88"
        /*0030*/ 	.string	"Build cuda_13.0.r13.0/compiler.36424714_0"
        /*0030*/ 	.string	"-arch sm_100 -m 64 "



//--------------------- .note.nv.cuinfo           --------------------------
	.section	.note.nv.cuinfo,"",@"SHT_NOTE"
	.sectionflags	@"SHF_NOTE_NV_CUINFO"
        /*0018*/ 	.short	0x0002
        /*001a*/ 	.short	0x0064
        /*001c*/ 	.short	0x0082
	.zero		2


//--------------------- .nv.info                  --------------------------
	.section	.nv.info,"",@"SHT_CUDA_INFO"
	.align	4


	//----- nvinfo : EIATTR_REGCOUNT
	.align		4
        /*0000*/ 	.byte	0x04, 0x2f
        /*0002*/ 	.short	(.L_1 - .L_0)
	.align		4
.L_0:
        /*0004*/ 	.word	index@(_Z13stencilKernelPfS_i)
        /*0008*/ 	.word	0x0000001b


	//----- nvinfo : EIATTR_FRAME_SIZE
	.align		4
.L_1:
        /*000c*/ 	.byte	0x04, 0x11
        /*000e*/ 	.short	(.L_3 - .L_2)
	.align		4
.L_2:
        /*0010*/ 	.word	index@(_Z13stencilKernelPfS_i)
        /*0014*/ 	.word	0x00000000


	//----- nvinfo : EIATTR_MIN_STACK_SIZE
	.align		4
.L_3:
        /*0018*/ 	.byte	0x04, 0x12
        /*001a*/ 	.short	(.L_5 - .L_4)
	.align		4
.L_4:
        /*001c*/ 	.word	index@(_Z13stencilKernelPfS_i)
        /*0020*/ 	.word	0x00000000
.L_5:


//--------------------- .nv.compat                --------------------------
	.section	.nv.compat,"",@"SHT_CUDA_COMPAT_INFO"
	.align	4
        /*0000*/ 	.byte	0x02, 0x09, 0x00, 0x00, 0x02, 0x02, 0x01, 0x00, 0x02, 0x05, 0x05, 0x00, 0x03, 0x07, 0x01, 0x01
        /*0010*/ 	.byte	0x02, 0x03, 0x00, 0x00, 0x02, 0x06, 0x01, 0x00, 0x04, 0x0b, 0x08, 0x00, 0x09, 0x00, 0x00, 0x00
        /*0020*/ 	.byte	0x00, 0x00, 0x00, 0x00


//--------------------- .nv.info._Z13stencilKernelPfS_i --------------------------
	.section	.nv.info._Z13stencilKernelPfS_i,"",@"SHT_CUDA_INFO"
	.sectionflags	@""
	.align	4


	//----- nvinfo : EIATTR_CUDA_API_VERSION
	.align		4
        /*0000*/ 	.byte	0x04, 0x37
        /*0002*/ 	.short	(.L_7 - .L_6)
.L_6:
        /*0004*/ 	.word	0x00000082


	//----- nvinfo : EIATTR_KPARAM_INFO
	.align		4
.L_7:
        /*0008*/ 	.byte	0x04, 0x17
        /*000a*/ 	.short	(.L_9 - .L_8)
.L_8:
        /*000c*/ 	.word	0x00000000
        /*0010*/ 	.short	0x0002
        /*0012*/ 	.short	0x0010
        /*0014*/ 	.byte	0x00, 0xf0, 0x11, 0x00


	//----- nvinfo : EIATTR_KPARAM_INFO
	.align		4
.L_9:
        /*0018*/ 	.byte	0x04, 0x17
        /*001a*/ 	.short	(.L_11 - .L_10)
.L_10:
        /*001c*/ 	.word	0x00000000
        /*0020*/ 	.short	0x0001
        /*0022*/ 	.short	0x0008
        /*0024*/ 	.byte	0x00, 0xf5, 0x21, 0x00


	//----- nvinfo : EIATTR_KPARAM_INFO
	.align		4
.L_11:
        /*0028*/ 	.byte	0x04, 0x17
        /*002a*/ 	.short	(.L_13 - .L_12)
.L_12:
        /*002c*/ 	.word	0x00000000
        /*0030*/ 	.short	0x0000
        /*0032*/ 	.short	0x0000
        /*0034*/ 	.byte	0x00, 0xf5, 0x21, 0x00


	//----- nvinfo : EIATTR_SPARSE_MMA_MASK
	.align		4
.L_13:
        /*0038*/ 	.byte	0x03, 0x50
        /*003a*/ 	.short	0x0000


	//----- nvinfo : EIATTR_MAXREG_COUNT
	.align		4
        /*003c*/ 	.byte	0x03, 0x1b
        /*003e*/ 	.short	0x00ff


	//----- nvinfo : EIATTR_NUM_BARRIERS
	.align		4
        /*0040*/ 	.byte	0x02, 0x4c
        /*0042*/ 	.byte	0x01
	.zero		1


	//----- nvinfo : EIATTR_MERCURY_ISA_VERSION
	.align		4
        /*0044*/ 	.byte	0x03, 0x5f
        /*0046*/ 	.short	0x0101


	//----- nvinfo : EIATTR_VRC_CTA_INIT_COUNT
	.align		4
        /*0048*/ 	.byte	0x02, 0x4a
	.zero		1
	.zero		1


	//----- nvinfo : EIATTR_EXIT_INSTR_OFFSETS
	.align		4
        /*004c*/ 	.byte	0x04, 0x1c
        /*004e*/ 	.short	(.L_15 - .L_14)


	//   ....[0]....
.L_14:
        /*0050*/ 	.word	0x000000d0


	//   ....[1]....
        /*0054*/ 	.word	0x000004d0


	//   ....[2]....
        /*0058*/ 	.word	0x000005d0


	//----- nvinfo : EIATTR_CBANK_PARAM_SIZE
	.align		4
.L_15:
        /*005c*/ 	.byte	0x03, 0x19
        /*005e*/ 	.short	0x0014


	//----- nvinfo : EIATTR_PARAM_CBANK
	.align		4
        /*0060*/ 	.byte	0x04, 0x0a
        /*0062*/ 	.short	(.L_17 - .L_16)
	.align		4
.L_16:
        /*0064*/ 	.word	index@(.nv.constant0._Z13stencilKernelPfS_i)
        /*0068*/ 	.short	0x0380
        /*006a*/ 	.short	0x0014


	//----- nvinfo : EIATTR_SW_WAR
	.align		4
.L_17:
        /*006c*/ 	.byte	0x04, 0x36
        /*006e*/ 	.short	(.L_19 - .L_18)
.L_18:
        /*0070*/ 	.word	0x00000008
.L_19:


//--------------------- .nv.callgraph             --------------------------
	.section	.nv.callgraph,"",@"SHT_CUDA_CALLGRAPH"
	.align	4
	.sectionentsize	8
	.align		4
        /*0000*/ 	.word	0x00000000
	.align		4
        /*0004*/ 	.word	0xffffffff
	.align		4
        /*0008*/ 	.word	0x00000000
	.align		4
        /*000c*/ 	.word	0xfffffffe
	.align		4
        /*0010*/ 	.word	0x00000000
	.align		4
        /*0014*/ 	.word	0xfffffffd
	.align		4
        /*0018*/ 	.word	0x00000000
	.align		4
        /*001c*/ 	.word	0xfffffffc


//--------------------- .text._Z13stencilKernelPfS_i --------------------------
	.section	.text._Z13stencilKernelPfS_i,"ax",@progbits
	.align	128
        .global         _Z13stencilKernelPfS_i
        .type           _Z13stencilKernelPfS_i,@function
        .size           _Z13stencilKernelPfS_i,(.L_x_1 - _Z13stencilKernelPfS_i)
        .other          _Z13stencilKernelPfS_i,@"STO_CUDA_ENTRY STV_DEFAULT"
_Z13stencilKernelPfS_i:
.text._Z13stencilKernelPfS_i:
[----:B------:R-:W-:Y:S01]  /*0000*/  LDC R1, c[0x0][0x37c] ;  /* 0x0000df00ff017b82 */ /* 0x000fe20000000800 */
[----:B------:R-:W0:Y:S07]  /*0010*/  S2R R14, SR_TID.Y ;  /* 0x00000000000e7919 */ /* 0x000e2e0000002200 */
[----:B------:R-:W1:Y:S01]  /*0020*/  LDC R8, c[0x0][0x390] ;  /* 0x0000e400ff087b82 */ /* 0x000e620000000800 */
[----:B------:R-:W0:Y:S01]  /*0030*/  S2R R3, SR_CTAID.Y ;  /* 0x0000000000037919 */ /* 0x000e220000002600 */
[----:B------:R-:W2:Y:S01]  /*0040*/  S2R R17, SR_TID.X ;  /* 0x0000000000117919 */ /* 0x000ea20000002100 */
[----:B------:R-:W2:Y:S01]  /*0050*/  S2R R0, SR_CTAID.X ;  /* 0x0000000000007919 */ /* 0x000ea20000002500 */
[----:B------:R-:W3:Y:S01]  /*0060*/  S2R R13, SR_TID.Z ;  /* 0x00000000000d7919 */ /* 0x000ee20000002300 */
[----:B------:R-:W3:Y:S01]  /*0070*/  S2R R2, SR_CTAID.Z ;  /* 0x0000000000027919 */ /* 0x000ee20000002700 */
[----:B0-----:R-:W-:Y:S01]  /*0080*/  IMAD R12, R3, 0x8, R14 ;  /* 0x00000008030c7824 */ /* 0x001fe200078e020e */
[----:B--2---:R-:W-:-:S02]  /*0090*/  LEA R19, R0, R17, 0x3 ;  /* 0x0000001100137211 */ /* 0x004fc400078e18ff */
[----:B---3--:R-:W-:-:S04]  /*00a0*/  LEA R15, R2, R13, 0x3 ;  /* 0x0000000d020f7211 */ /* 0x008fc800078e18ff */
[----:B------:R-:W-:-:S04]  /*00b0*/  VIMNMX3 R3, R19, R12, R15, !PT ;  /* 0x0000000c1303720f */ /* 0x000fc8000780010f */
[----:B-1----:R-:W-:-:S13]  /*00c0*/  ISETP.GE.AND P0, PT, R3, R8, PT ;  /* 0x000000080300720c */ /* 0x002fda0003f06270 */
[----:B------:R-:W-:Y:S05]  /*00d0*/  @P0 EXIT ;  /* 0x000000000000094d */ /* 0x000fea0003800000 */
[C---:B------:R-:W-:Y:S01]  /*00e0*/  ISETP.GE.AND P0, PT, R19.reuse, 0x1, PT ;  /* 0x000000011300780c */ /* 0x040fe20003f06270 */
[----:B------:R-:W-:Y:S01]  /*00f0*/  VIADD R16, R8, 0xffffffff ;  /* 0xffffffff08107836 */ /* 0x000fe20000000000 */
[----:B------:R-:W0:Y:S01]  /*0100*/  LDC.64 R10, c[0x0][0x388] ;  /* 0x0000e200ff0a7b82 */ /* 0x000e220000000a00 */
[----:B------:R-:W-:Y:S01]  /*0110*/  ISETP.NE.AND P2, PT, R12, RZ, PT ;  /* 0x000000ff0c00720c */ /* 0x000fe20003f45270 */
[----:B------:R-:W-:Y:S01]  /*0120*/  IMAD R5, R19, R8, RZ ;  /* 0x0000000813057224 */ /* 0x000fe200078e02ff */
[----:B------:R-:W-:Y:S01]  /*0130*/  ISETP.NE.OR P0, PT, R17, RZ, !P0 ;  /* 0x000000ff1100720c */ /* 0x000fe20004705670 */
[----:B------:R-:W1:Y:S01]  /*0140*/  LDCU.64 UR4, c[0x0][0x358] ;  /* 0x00006b00ff0477ac */ /* 0x000e620008000a00 */
[----:B------:R-:W-:Y:S02]  /*0150*/  ISETP.GE.AND P1, PT, R19, R16, PT ;  /* 0x000000101300720c */ /* 0x000fe40003f26270 */
[----:B------:R-:W-:Y:S02]  /*0160*/  ISETP.NE.OR P2, PT, R14, RZ, !P2 ;  /* 0x000000ff0e00720c */ /* 0x000fe40005745670 */
[----:B------:R-:W-:-:S02]  /*0170*/  ISETP.NE.OR P6, PT, R17, 0x7, P1 ;  /* 0x000000071100780c */ /* 0x000fc40000fc5670 */
[----:B------:R-:W-:Y:S02]  /*0180*/  ISETP.GE.U32.AND P3, PT, R12, R16, PT ;  /* 0x000000100c00720c */ /* 0x000fe40003f66070 */
[----:B------:R-:W-:Y:S02]  /*0190*/  ISETP.NE.AND P5, PT, R15, RZ, PT ;  /* 0x000000ff0f00720c */ /* 0x000fe40003fa5270 */
[----:B------:R-:W-:Y:S01]  /*01a0*/  ISETP.NE.OR P3, PT, R14, 0x7, P3 ;  /* 0x000000070e00780c */ /* 0x000fe20001f65670 */
[CC--:B------:R-:W-:Y:S01]  /*01b0*/  @!P0 IMAD R0, R12.reuse, R8.reuse, R15 ;  /* 0x000000080c008224 */ /* 0x0c0fe200078e020f */
[----:B------:R-:W-:Y:S02]  /*01c0*/  @!P0 IADD3 R3, PT, PT, R5, -R8, RZ ;  /* 0x8000000805038210 */ /* 0x000fe40007ffe0ff */
[----:B------:R-:W-:Y:S01]  /*01d0*/  ISETP.GE.U32.AND P4, PT, R15, R16, PT ;  /* 0x000000100f00720c */ /* 0x000fe20003f86070 */
[CC--:B------:R-:W-:Y:S01]  /*01e0*/  @!P2 IMAD R2, R12.reuse, R8.reuse, -R8 ;  /* 0x000000080c02a224 */ /* 0x0c0fe200078e0a08 */
[----:B------:R-:W-:Y:S01]  /*01f0*/  ISETP.NE.OR P5, PT, R13, RZ, !P5 ;  /* 0x000000ff0d00720c */ /* 0x000fe20006fa5670 */
[-C--:B------:R-:W-:Y:S01]  /*0200*/  @!P0 IMAD R7, R3, R8.reuse, R0 ;  /* 0x0000000803078224 */ /* 0x080fe200078e0200 */
[-C--:B------:R-:W-:Y:S01]  /*0210*/  @!P6 IADD3 R3, PT, PT, R5, R8.reuse, RZ ;  /* 0x000000080503e210 */ /* 0x080fe20007ffe0ff */
[C---:B------:R-:W-:Y:S01]  /*0220*/  IMAD.IADD R0, R12.reuse, 0x1, R5 ;  /* 0x000000010c007824 */ /* 0x040fe200078e0205 */
[----:B------:R-:W-:Y:S01]  /*0230*/  ISETP.NE.OR P4, PT, R13, 0x7, P4 ;  /* 0x000000070d00780c */ /* 0x000fe20002785670 */
[----:B------:R-:W-:-:S02]  /*0240*/  @!P6 IMAD R9, R12, R8, R15 ;  /* 0x000000080c09e224 */ /* 0x000fc400078e020f */
[-C--:B------:R-:W-:Y:S02]  /*0250*/  IMAD R0, R0, R8.reuse, R15 ;  /* 0x0000000800007224 */ /* 0x080fe400078e020f */
[----:B------:R-:W-:Y:S02]  /*0260*/  @!P2 IMAD.IADD R4, R15, 0x1, R2 ;  /* 0x000000010f04a824 */ /* 0x000fe400078e0202 */
[----:B------:R-:W-:Y:S02]  /*0270*/  @!P6 IMAD R9, R3, R8, R9 ;  /* 0x000000080309e224 */ /* 0x000fe400078e0209 */
[----:B0-----:R-:W-:-:S04]  /*0280*/  IMAD.WIDE R2, R0, 0x4, R10 ;  /* 0x0000000400027825 */ /* 0x001fc800078e020a */
[----:B------:R-:W-:Y:S01]  /*0290*/  @!P2 IMAD R21, R5, R8, R4 ;  /* 0x000000080515a224 */ /* 0x000fe200078e0204 */
[----:B-1----:R-:W2:Y:S01]  /*02a0*/  LDG.E R18, desc[UR4][R2.64] ;  /* 0x0000000402127981 */ /* 0x002ea2000c1e1900 */
[----:B------:R-:W-:-:S03]  /*02b0*/  @!P0 IMAD.WIDE.U32 R6, R7, 0x4, R10 ;  /* 0x0000000407068825 */ /* 0x000fc600078e000a */
[----:B------:R-:W3:Y:S01]  /*02c0*/  @!P4 LDG.E R22, desc[UR4][R2.64+0x4] ;  /* 0x000004040216c981 */ /* 0x000ee2000c1e1900 */
[----:B------:R-:W-:-:S03]  /*02d0*/  @!P6 IMAD.WIDE R4, R9, 0x4, R10 ;  /* 0x000000040904e825 */ /* 0x000fc600078e020a */
[----:B------:R-:W4:Y:S01]  /*02e0*/  @!P0 LDG.E R6, desc[UR4][R6.64] ;  /* 0x0000000406068981 */ /* 0x000f22000c1e1900 */
[----:B------:R-:W-:-:S03]  /*02f0*/  @!P2 IMAD.WIDE R10, R21, 0x4, R10 ;  /* 0x00000004150aa825 */ /* 0x000fc600078e020a */
[----:B------:R0:W5:Y:S01]  /*0300*/  @!P6 LDG.E R4, desc[UR4][R4.64] ;  /* 0x000000040404e981 */ /* 0x000162000c1e1900 */
[----:B------:R-:W-:-:S03]  /*0310*/  @!P3 IMAD.WIDE R8, R8, 0x4, R2 ;  /* 0x000000040808b825 */ /* 0x000fc600078e0202 */
[----:B------:R-:W3:Y:S04]  /*0320*/  @!P2 LDG.E R10, desc[UR4][R10.64] ;  /* 0x000000040a0aa981 */ /* 0x000ee8000c1e1900 */
[----:B------:R-:W3:Y:S04]  /*0330*/  @!P3 LDG.E R8, desc[UR4][R8.64] ;  /* 0x000000040808b981 */ /* 0x000ee8000c1e1900 */
[----:B------:R1:W3:Y:S01]  /*0340*/  @!P5 LDG.E R21, desc[UR4][R2.64+-0x4] ;  /* 0xfffffc040215d981 */ /* 0x0002e2000c1e1900 */
[----:B------:R-:W0:Y:S01]  /*0350*/  S2R R23, SR_CgaCtaId ;  /* 0x0000000000177919 */ /* 0x000e220000008800 */
[----:B------:R-:W-:-:S02]  /*0360*/  MOV R20, 0x400 ;  /* 0x0000040000147802 */ /* 0x000fc40000000f00 */
[----:B------:R-:W-:-:S04]  /*0370*/  ISETP.LT.OR P1, PT, R19, 0x1, P1 ;  /* 0x000000011300780c */ /* 0x000fc80000f21670 */
[----:B------:R-:W-:Y:S02]  /*0380*/  ISETP.EQ.OR P1, PT, R12, RZ, P1 ;  /* 0x000000ff0c00720c */ /* 0x000fe40000f22670 */
[----:B0-----:R-:W-:-:S05]  /*0390*/  LEA R20, R23, R20, 0x18 ;  /* 0x0000001417147211 */ /* 0x001fca00078ec0ff */
[----:B------:R-:W-:-:S04]  /*03a0*/  IMAD R17, R17, 0x190, R20 ;  /* 0x0000019011117824 */ /* 0x000fc800078e0214 */
[C---:B------:R-:W-:Y:S02]  /*03b0*/  IMAD R24, R14.reuse, 0x28, R17 ;  /* 0x000000280e187824 */ /* 0x040fe400078e0211 */
[----:B------:R-:W-:Y:S01]  /*03c0*/  IMAD R14, R14, 0x28, R20 ;  /* 0x000000280e0e7824 */ /* 0x000fe200078e0214 */
[C---:B------:R-:W-:Y:S02]  /*03d0*/  LEA R17, R13.reuse, R17, 0x2 ;  /* 0x000000110d117211 */ /* 0x040fe400078e10ff */
[C---:B------:R-:W-:Y:S01]  /*03e0*/  LEA R5, R13.reuse, R24, 0x2 ;  /* 0x000000180d057211 */ /* 0x040fe200078e10ff */
[----:B-1----:R-:W-:Y:S01]  /*03f0*/  IMAD R3, R13, 0x4, R14 ;  /* 0x000000040d037824 */ /* 0x002fe200078e020e */
[----:B------:R-:W-:-:S04]  /*0400*/  ISETP.GE.U32.OR P1, PT, R12, R16, P1 ;  /* 0x000000100c00720c */ /* 0x000fc80000f26470 */
[----:B------:R-:W-:-:S04]  /*0410*/  ISETP.EQ.OR P1, PT, R15, RZ, P1 ;  /* 0x000000ff0f00720c */ /* 0x000fc80000f22670 */
[----:B------:R-:W-:Y:S02]  /*0420*/  ISETP.GE.U32.OR P1, PT, R15, R16, P1 ;  /* 0x000000100f00720c */ /* 0x000fe40000f26470 */
[----:B------:R-:W-:-:S04]  /*0430*/  IADD3 R2, PT, PT, R24, 0x190, RZ ;  /* 0x0000019018027810 */ /* 0x000fc80007ffe0ff */
[----:B------:R-:W-:Y:S01]  /*0440*/  LEA R12, R13, R2, 0x2 ;  /* 0x000000020d0c7211 */ /* 0x000fe200078e10ff */
[----:B--2---:R0:W-:Y:S04]  /*0450*/  STS [R5+0x1bc], R18 ;  /* 0x0001bc1205007388 */ /* 0x0041e80000000800 */
[----:B----4-:R0:W-:Y:S04]  /*0460*/  @!P0 STS [R3+0x2c], R6 ;  /* 0x00002c0603008388 */ /* 0x0101e80000000800 */
[----:B-----5:R0:W-:Y:S04]  /*0470*/  @!P6 STS [R3+0xe3c], R4 ;  /* 0x000e3c040300e388 */ /* 0x0201e80000000800 */
[----:B---3--:R0:W-:Y:S04]  /*0480*/  @!P2 STS [R17+0x194], R10 ;  /* 0x0001940a1100a388 */ /* 0x0081e80000000800 */
[----:B------:R0:W-:Y:S04]  /*0490*/  @!P3 STS [R17+0x2fc], R8 ;  /* 0x0002fc081100b388 */ /* 0x0001e80000000800 */
[----:B------:R0:W-:Y:S04]  /*04a0*/  @!P5 STS [R24+0x1b8], R21 ;  /* 0x0001b8151800d388 */ /* 0x0001e80000000800 */
[----:B------:R0:W-:Y:S01]  /*04b0*/  @!P4 STS [R24+0x1dc], R22 ;  /* 0x0001dc161800c388 */ /* 0x0001e20000000800 */
[----:B------:R-:W-:Y:S06]  /*04c0*/  BAR.SYNC.DEFER_BLOCKING 0x0 ;  /* 0x0000000000007b1d */ /* 0x000fec0000010000 */
[----:B------:R-:W-:Y:S05]  /*04d0*/  @P1 EXIT ;  /* 0x000000000000194d */ /* 0x000fea0003800000 */
[----:B0-----:R-:W-:Y:S01]  /*04e0*/  LDS R4, [R12+-0x164] ;  /* 0xfffe9c000c047984 */ /* 0x001fe20000000800 */
[----:B------:R-:W0:Y:S03]  /*04f0*/  LDC.64 R2, c[0x0][0x380] ;  /* 0x0000e000ff027b82 */ /* 0x000e260000000a00 */
[----:B------:R-:W1:Y:S04]  /*0500*/  LDS R5, [R12+0x1bc] ;  /* 0x0001bc000c057984 */ /* 0x000e680000000800 */
[----:B------:R-:W2:Y:S04]  /*0510*/  LDS R7, [R12+0x4] ;  /* 0x000004000c077984 */ /* 0x000ea80000000800 */
[----:B------:R-:W3:Y:S04]  /*0520*/  LDS R9, [R12+0x54] ;  /* 0x000054000c097984 */ /* 0x000ee80000000800 */
[----:B------:R-:W4:Y:S04]  /*0530*/  LDS R11, [R12+0x28] ;  /* 0x000028000c0b7984 */ /* 0x000f280000000800 */
[----:B------:R-:W5:Y:S01]  /*0540*/  LDS R13, [R12+0x30] ;  /* 0x000030000c0d7984 */ /* 0x000f620000000800 */
[----:B0-----:R-:W-:-:S04]  /*0550*/  IMAD.WIDE R2, R0, 0x4, R2 ;  /* 0x0000000400027825 */ /* 0x001fc800078e0202 */
[----:B-1----:R-:W-:-:S04]  /*0560*/  FADD R4, R4, R5 ;  /* 0x0000000504047221 */ /* 0x002fc80000000000 */
[----:B--2---:R-:W-:-:S04]  /*0570*/  FADD R4, R4, R7 ;  /* 0x0000000704047221 */ /* 0x004fc80000000000 */
[----:B---3--:R-:W-:-:S04]  /*0580*/  FADD R4, R4, R9 ;  /* 0x0000000904047221 */ /* 0x008fc80000000000 */
[----:B----4-:R-:W-:-:S04]  /*0590*/  FADD R4, R4, R11 ;  /* 0x0000000b04047221 */ /* 0x010fc80000000000 */
[----:B-----5:R-:W-:-:S04]  /*05a0*/  FADD R4, R4, R13 ;  /* 0x0000000d04047221 */ /* 0x020fc80000000000 */
[----:B------:R-:W-:-:S05]  /*05b0*/  FMUL R5, R4, 0.75 ;  /* 0x3f40000004057820 */ /* 0x000fca0000400000 */
[----:B------:R-:W-:Y:S01]  /*05c0*/  STG.E desc[UR4][R2.64], R5 ;  /* 0x0000000502007986 */ /* 0x000fe2000c101904 */
[----:B------:R-:W-:Y:S05]  /*05d0*/  EXIT ;  /* 0x000000000000794d */ /* 0x000fea0003800000 */
.L_x_0:
[----:B------:R-:W-:-:S00]  /*05e0*/  BRA `(.L_x_0) ;  /* 0xfffffffc00fc7947 */ /* 0x000fc0000383ffff */
[----:B------:R-:W-:-:S00]  /*05f0*/  NOP ;  /* 0x0000000000007918 */ /* 0x000fc00000000000 */
        /* <DEDUP_REMOVED lines=8> */
.L_x_1:


//--------------------- .nv.shared._Z13stencilKernelPfS_i --------------------------
	.section	.nv.shared._Z13stencilKernelPfS_i,"aw",@nobits
	.sectionflags	@""
	.align	4
.nv.shared._Z13stencilKernelPfS_i:
	.zero		5024


//--------------------- .nv.shared.reserved.0     --------------------------
	.section	.nv.shared.reserved.0,"aw",@nobits
	.weak		__nv_reservedSMEM_offset_0_alias
	.size		__nv_reservedSMEM_offset_0_alias, 0, 64
	.other		__nv_reservedSMEM_offset_0_alias,@"STO_CUDA_RESERVED_SHARED STV_DEFAULT"
__nv_reservedSMEM_offset_0_alias:
	.zero		0
	.zero		64


//--------------------- .nv.constant0._Z13stencilKernelPfS_i --------------------------
	.section	.nv.constant0._Z13stencilKernelPfS_i,"a",@progbits
	.sectionflags	@""
	.align	4
.nv.constant0._Z13stencilKernelPfS_i:
	.zero		916


//--------------------- SYMBOLS --------------------------

	.type		.nv.reservedSmem.offset0,@object
	.size		.nv.reservedSmem.offset0,0x4
	.type		.nv.reservedSmem.cap,@object
	.size		.nv.reservedSmem.cap,0x4
